	.headerflags	@"EF_CUDA_TEXMODE_UNIFIED EF_CUDA_64BIT_ADDRESS EF_CUDA_ACCELERATORS EF_CUDA_SM90 EF_CUDA_VIRTUAL_SM(EF_CUDA_SM90)"
	.elftype	@"ET_EXEC"


//--------------------- .nv.info                  --------------------------
	.section	.nv.info,"",@"SHT_CUDA_INFO"
	.align	4


	//----- nvinfo : EIATTR_REGCOUNT
	.align		4
        /*0000*/ 	.byte	0x04, 0x2f
        /*0002*/ 	.short	(.L_1 - .L_0)
	.align		4
.L_0:
        /*0004*/ 	.word	index@(triton_poi_fused_cat_69)
        /*0008*/ 	.word	0x0000001a


	//----- nvinfo : EIATTR_MIN_STACK_SIZE
	.align		4
.L_1:
        /*000c*/ 	.byte	0x04, 0x12
        /*000e*/ 	.short	(.L_3 - .L_2)
	.align		4
.L_2:
        /*0010*/ 	.word	index@(triton_poi_fused_cat_69)
        /*0014*/ 	.word	0x00000000


	//----- nvinfo : EIATTR_FRAME_SIZE
	.align		4
.L_3:
        /*0018*/ 	.byte	0x04, 0x11
        /*001a*/ 	.short	(.L_5 - .L_4)
	.align		4
.L_4:
        /*001c*/ 	.word	index@(triton_poi_fused_cat_69)
        /*0020*/ 	.word	0x00000000


	//----- nvinfo : EIATTR_MIN_STACK_SIZE
	.align		4
.L_5:
        /*0024*/ 	.byte	0x04, 0x12
        /*0026*/ 	.short	(.L_7 - .L_6)
	.align		4
.L_6:
        /*0028*/ 	.word	index@(triton_poi_fused_cat_69)
        /*002c*/ 	.word	0x00000000
.L_7:


//--------------------- .nv.info.triton_poi_fused_cat_69 --------------------------
	.section	.nv.info.triton_poi_fused_cat_69,"",@"SHT_CUDA_INFO"
	.sectionflags	@""
	.align	4


	//----- nvinfo : EIATTR_CUDA_API_VERSION
	.align		4
        /*0000*/ 	.byte	0x04, 0x37
        /*0002*/ 	.short	(.L_9 - .L_8)
.L_8:
        /*0004*/ 	.word	0x0000007c


	//----- nvinfo : EIATTR_KPARAM_INFO
	.align		4
.L_9:
        /*0008*/ 	.byte	0x04, 0x17
        /*000a*/ 	.short	(.L_11 - .L_10)
.L_10:
        /*000c*/ 	.word	0x00000000
        /*0010*/ 	.short	0x0009
        /*0012*/ 	.short	0x0048
        /*0014*/ 	.byte	0x00, 0xf0, 0x11, 0x00


	//----- nvinfo : EIATTR_KPARAM_INFO
	.align		4
.L_11:
        /*0018*/ 	.byte	0x04, 0x17
        /*001a*/ 	.short	(.L_13 - .L_12)
.L_12:
        /*001c*/ 	.word	0x00000000
        /*0020*/ 	.short	0x0008
        /*0022*/ 	.short	0x0040
        /*0024*/ 	.byte	0x00, 0xf4, 0x21, 0x00


	//----- nvinfo : EIATTR_KPARAM_INFO
	.align		4
.L_13:
        /*0028*/ 	.byte	0x04, 0x17
        /*002a*/ 	.short	(.L_15 - .L_14)
.L_14:
        /*002c*/ 	.word	0x00000000
        /*0030*/ 	.short	0x0007
        /*0032*/ 	.short	0x0038
        /*0034*/ 	.byte	0x00, 0xf4, 0x21, 0x00


	//----- nvinfo : EIATTR_KPARAM_INFO
	.align		4
.L_15:
        /*0038*/ 	.byte	0x04, 0x17
        /*003a*/ 	.short	(.L_17 - .L_16)
.L_16:
        /*003c*/ 	.word	0x00000000
        /*0040*/ 	.short	0x0006
        /*0042*/ 	.short	0x0030
        /*0044*/ 	.byte	0x00, 0xf4, 0x21, 0x00


	//----- nvinfo : EIATTR_KPARAM_INFO
	.align		4
.L_17:
        /*0048*/ 	.byte	0x04, 0x17
        /*004a*/ 	.short	(.L_19 - .L_18)
.L_18:
        /*004c*/ 	.word	0x00000000
        /*0050*/ 	.short	0x0005
        /*0052*/ 	.short	0x0028
        /*0054*/ 	.byte	0x00, 0xf4, 0x21, 0x00


	//----- nvinfo : EIATTR_KPARAM_INFO
	.align		4
.L_19:
        /*0058*/ 	.byte	0x04, 0x17
        /*005a*/ 	.short	(.L_21 - .L_20)
.L_20:
        /*005c*/ 	.word	0x00000000
        /*0060*/ 	.short	0x0004
        /*0062*/ 	.short	0x0020
        /*0064*/ 	.byte	0x00, 0xf4, 0x21, 0x00


	//----- nvinfo : EIATTR_KPARAM_INFO
	.align		4
.L_21:
        /*0068*/ 	.byte	0x04, 0x17
        /*006a*/ 	.short	(.L_23 - .L_22)
.L_22:
        /*006c*/ 	.word	0x00000000
        /*0070*/ 	.short	0x0003
        /*0072*/ 	.short	0x0018
        /*0074*/ 	.byte	0x00, 0xf4, 0x21, 0x00


	//----- nvinfo : EIATTR_KPARAM_INFO
	.align		4
.L_23:
        /*0078*/ 	.byte	0x04, 0x17
        /*007a*/ 	.short	(.L_25 - .L_24)
.L_24:
        /*007c*/ 	.word	0x00000000
        /*0080*/ 	.short	0x0002
        /*0082*/ 	.short	0x0010
        /*0084*/ 	.byte	0x00, 0xf4, 0x21, 0x00


	//----- nvinfo : EIATTR_KPARAM_INFO
	.align		4
.L_25:
        /*0088*/ 	.byte	0x04, 0x17
        /*008a*/ 	.short	(.L_27 - .L_26)
.L_26:
        /*008c*/ 	.word	0x00000000
        /*0090*/ 	.short	0x0001
        /*0092*/ 	.short	0x0008
        /*0094*/ 	.byte	0x00, 0xf4, 0x21, 0x00


	//----- nvinfo : EIATTR_KPARAM_INFO
	.align		4
.L_27:
        /*0098*/ 	.byte	0x04, 0x17
        /*009a*/ 	.short	(.L_29 - .L_28)
.L_28:
        /*009c*/ 	.word	0x00000000
        /*00a0*/ 	.short	0x0000
        /*00a2*/ 	.short	0x0000
        /*00a4*/ 	.byte	0x00, 0xf4, 0x21, 0x00


	//----- nvinfo : EIATTR_SPARSE_MMA_MASK
	.align		4
.L_29:
        /*00a8*/ 	.byte	0x03, 0x50
        /*00aa*/ 	.short	0x0000


	//----- nvinfo : EIATTR_MAXREG_COUNT
	.align		4
        /*00ac*/ 	.byte	0x03, 0x1b
        /*00ae*/ 	.short	0x00ff


	//----- nvinfo : EIATTR_EXIT_INSTR_OFFSETS
	.align		4
        /*00b0*/ 	.byte	0x04, 0x1c
        /*00b2*/ 	.short	(.L_31 - .L_30)


	//   ....[0]....
.L_30:
        /*00b4*/ 	.word	0x00000560


	//   ....[1]....
        /*00b8*/ 	.word	0x00000580


	//----- nvinfo : EIATTR_REQNTID
	.align		4
.L_31:
        /*00bc*/ 	.byte	0x04, 0x10
        /*00be*/ 	.short	(.L_33 - .L_32)
.L_32:
        /*00c0*/ 	.word	0x00000080
        /*00c4*/ 	.word	0x00000001
        /*00c8*/ 	.word	0x00000001


	//----- nvinfo : EIATTR_CBANK_PARAM_SIZE
	.align		4
.L_33:
        /*00cc*/ 	.byte	0x03, 0x19
        /*00ce*/ 	.short	0x004c


	//----- nvinfo : EIATTR_PARAM_CBANK
	.align		4
        /*00d0*/ 	.byte	0x04, 0x0a
        /*00d2*/ 	.short	(.L_35 - .L_34)
	.align		4
.L_34:
        /*00d4*/ 	.word	index@(.nv.constant0.triton_poi_fused_cat_69)
        /*00d8*/ 	.short	0x0210
        /*00da*/ 	.short	0x004c


	//----- nvinfo : EIATTR_SW_WAR
	.align		4
.L_35:
        /*00dc*/ 	.byte	0x04, 0x36
        /*00de*/ 	.short	(.L_37 - .L_36)
.L_36:
        /*00e0*/ 	.word	0x00000008
.L_37:


//--------------------- .nv.callgraph             --------------------------
	.section	.nv.callgraph,"",@"SHT_CUDA_CALLGRAPH"
	.align	4
	.sectionentsize	8
	.align		4
        /*0000*/ 	.word	0x00000000
	.align		4
        /*0004*/ 	.word	0xffffffff
	.align		4
        /*0008*/ 	.word	0x00000000
	.align		4
        /*000c*/ 	.word	0xfffffffe
	.align		4
        /*0010*/ 	.word	0x00000000
	.align		4
        /*0014*/ 	.word	0xfffffffd
	.align		4
        /*0018*/ 	.word	0x00000000
	.align		4
        /*001c*/ 	.word	0xfffffffc


//--------------------- .text.triton_poi_fused_cat_69 --------------------------
	.section	.text.triton_poi_fused_cat_69,"ax",@progbits
	.align	128
        .global         triton_poi_fused_cat_69
        .type           triton_poi_fused_cat_69,@function
        .size           triton_poi_fused_cat_69,(.L_x_1 - triton_poi_fused_cat_69)
        .other          triton_poi_fused_cat_69,@"STO_CUDA_ENTRY STV_DEFAULT"
triton_poi_fused_cat_69:
.text.triton_poi_fused_cat_69:
[----:B------:R-:W0:Y:S01]  /*0000*/  LDC R1, c[0x0][0x28] ;  /* 0x00000a00ff017b82 */ /* 0x000e220000000800 */
[----:B------:R-:W1:Y:S07]  /*0010*/  S2R R0, SR_TID.X ;  /* 0x0000000000007919 */ /* 0x000e6e0000002100 */
[----:B------:R-:W2:Y:S01]  /*0020*/  LDC.64 R8, c[0x0][0x238] ;  /* 0x00008e00ff087b82 */ /* 0x000ea20000000a00 */
[----:B------:R-:W-:Y:S01]  /*0030*/  ULDC.64 UR4, c[0x0][0x230] ;  /* 0x00008c0000047ab9 */ /* 0x000fe20000000a00 */
[----:B------:R-:W-:Y:S01]  /*0040*/  CS2R R20, SRZ ;  /* 0x0000000000147805 */ /* 0x000fe2000001ff00 */
[----:B------:R-:W3:Y:S01]  /*0050*/  S2R R3, SR_CTAID.X ;  /* 0x0000000000037919 */ /* 0x000ee20000002500 */
[----:B------:R-:W-:Y:S01]  /*0060*/  IMAD.MOV.U32 R19, RZ, RZ, RZ ;  /* 0x000000ffff137224 */ /* 0x000fe200078e00ff */
[----:B------:R-:W-:-:S03]  /*0070*/  ULDC.64 UR6, c[0x0][0x220] ;  /* 0x0000880000067ab9 */ /* 0x000fc60000000a00 */
[----:B------:R-:W4:Y:S01]  /*0080*/  LDC.64 R12, c[0x0][0x228] ;  /* 0x00008a00ff0c7b82 */ /* 0x000f220000000a00 */
[----:B-1----:R-:W-:-:S05]  /*0090*/  LOP3.LUT R0, R0, 0x7f, RZ, 0xc0, !PT ;  /* 0x0000007f00007812 */ /* 0x002fca00078ec0ff */
[----:B---3--:R-:W-:-:S04]  /*00a0*/  IMAD R0, R3, 0x80, R0 ;  /* 0x0000008003007824 */ /* 0x008fc800078e0200 */
[----:B------:R-:W-:-:S05]  /*00b0*/  IMAD.HI R18, R0, 0x4ec4ec4f, RZ ;  /* 0x4ec4ec4f00127827 */ /* 0x000fca00078e02ff */
[----:B------:R-:W-:-:S04]  /*00c0*/  SHF.R.U32.HI R3, RZ, 0x1f, R18 ;  /* 0x0000001fff037819 */ /* 0x000fc80000011612 */
[----:B------:R-:W-:-:S05]  /*00d0*/  LEA.HI.SX32 R18, R18, R3, 0x18 ;  /* 0x0000000312127211 */ /* 0x000fca00078fc2ff */
[C---:B------:R-:W-:Y:S02]  /*00e0*/  IMAD R17, R18.reuse, -0x340, R0 ;  /* 0xfffffcc012117824 */ /* 0x040fe400078e0200 */
[----:B------:R-:W-:Y:S02]  /*00f0*/  IMAD.SHL.U32 R2, R18, 0x80, RZ ;  /* 0x0000008012027824 */ /* 0x000fe400078e00ff */
[C---:B------:R-:W-:Y:S01]  /*0100*/  VIADD R3, R17.reuse, 0xfffffdc0 ;  /* 0xfffffdc011037836 */ /* 0x040fe20000000000 */
[----:B------:R-:W-:Y:S01]  /*0110*/  SHF.R.S32.HI R5, RZ, 0x1f, R17 ;  /* 0x0000001fff057819 */ /* 0x000fe20000011411 */
[----:B--2---:R-:W-:Y:S01]  /*0120*/  IMAD.WIDE R8, R17, 0x4, R8 ;  /* 0x0000000411087825 */ /* 0x004fe200078e0208 */
[----:B------:R-:W-:Y:S02]  /*0130*/  IADD3 R7, P0, R17, R2, RZ ;  /* 0x0000000211077210 */ /* 0x000fe40007f1e0ff */
[----:B------:R-:W-:Y:S02]  /*0140*/  ISETP.GE.U32.AND P3, PT, R3, 0x80, PT ;  /* 0x000000800300780c */ /* 0x000fe40003f66070 */
[----:B------:R-:W-:Y:S01]  /*0150*/  LEA.HI.X.SX32 R2, R2, R5, 0x1, P0 ;  /* 0x0000000502027211 */ /* 0x000fe200000f0eff */
[----:B------:R-:W-:Y:S01]  /*0160*/  IMAD.SHL.U32 R6, R7, 0x4, RZ ;  /* 0x0000000407067824 */ /* 0x000fe200078e00ff */
[----:B------:R-:W-:-:S02]  /*0170*/  ISETP.LT.AND P4, PT, R0, 0x3400, !P3 ;  /* 0x000034000000780c */ /* 0x000fc40005f81270 */
[----:B------:R-:W-:Y:S02]  /*0180*/  SHF.L.U64.HI R7, R7, 0x2, R2 ;  /* 0x0000000207077819 */ /* 0x000fe40000010202 */
[----:B------:R-:W-:Y:S01]  /*0190*/  IADD3 R10, P0, R6, UR4, RZ ;  /* 0x00000004060a7c10 */ /* 0x000fe2000ff1e0ff */
[----:B------:R-:W1:Y:S03]  /*01a0*/  LDC.64 R2, c[0x0][0x248] ;  /* 0x00009200ff027b82 */ /* 0x000e660000000a00 */
[----:B------:R-:W-:Y:S01]  /*01b0*/  IADD3.X R11, R7, UR5, RZ, P0, !PT ;  /* 0x00000005070b7c10 */ /* 0x000fe200087fe4ff */
[----:B------:R-:W-:-:S04]  /*01c0*/  ULDC.64 UR4, c[0x0][0x208] ;  /* 0x0000820000047ab9 */ /* 0x000fc80000000a00 */
[----:B------:R2:W3:Y:S04]  /*01d0*/  @P4 LDG.E.EL R20, desc[UR4][R10.64+-0x900] ;  /* 0xfff700040a144981 */ /* 0x0004e8000c2e1900 */
[----:B------:R5:W3:Y:S01]  /*01e0*/  @P4 LDG.E.EL R19, desc[UR4][R8.64+-0x900] ;  /* 0xfff7000408134981 */ /* 0x000ae2000c2e1900 */
[----:B------:R-:W-:Y:S01]  /*01f0*/  IMAD R4, R18, 0x140, RZ ;  /* 0x0000014012047824 */ /* 0x000fe200078e02ff */
[C---:B------:R-:W-:Y:S01]  /*0200*/  ISETP.GT.AND P2, PT, R17.reuse, 0x2bf, PT ;  /* 0x000002bf1100780c */ /* 0x040fe20003f44270 */
[----:B------:R-:W-:Y:S02]  /*0210*/  IMAD.MOV.U32 R16, RZ, RZ, RZ ;  /* 0x000000ffff107224 */ /* 0x000fe400078e00ff */
[----:B----4-:R-:W-:Y:S01]  /*0220*/  IMAD.WIDE R12, R17, 0x4, R12 ;  /* 0x00000004110c7825 */ /* 0x010fe200078e020c */
[----:B------:R-:W-:Y:S01]  /*0230*/  IADD3 R14, P0, R17, R4, RZ ;  /* 0x00000004110e7210 */ /* 0x000fe20007f1e0ff */
[----:B--2---:R-:W2:Y:S01]  /*0240*/  LDC.64 R10, c[0x0][0x210] ;  /* 0x00008400ff0a7b82 */ /* 0x004ea20000000a00 */
[----:B------:R-:W-:-:S02]  /*0250*/  ISETP.LT.AND P5, PT, R0, 0x3400, P2 ;  /* 0x000034000000780c */ /* 0x000fc400017a1270 */
[----:B------:R-:W-:Y:S01]  /*0260*/  LEA.HI.X.SX32 R15, R4, R5, 0x1, P0 ;  /* 0x00000005040f7211 */ /* 0x000fe200000f0eff */
[C---:B------:R-:W-:Y:S01]  /*0270*/  VIADD R5, R17.reuse, 0xffffff00 ;  /* 0xffffff0011057836 */ /* 0x040fe20000000000 */
[C---:B------:R-:W-:Y:S01]  /*0280*/  LEA R4, P1, R14.reuse, UR6, 0x2 ;  /* 0x000000060e047c11 */ /* 0x040fe2000f8210ff */
[----:B-1----:R-:W-:Y:S02]  /*0290*/  IMAD.WIDE R2, R17, 0x4, R2 ;  /* 0x0000000411027825 */ /* 0x002fe400078e0202 */
[----:B-----5:R-:W1:Y:S01]  /*02a0*/  LDC.64 R8, c[0x0][0x218] ;  /* 0x00008600ff087b82 */ /* 0x020e620000000a00 */
[----:B------:R-:W-:Y:S02]  /*02b0*/  ISETP.GE.U32.AND P0, PT, R5, 0x140, PT ;  /* 0x000001400500780c */ /* 0x000fe40003f06070 */
[----:B------:R-:W-:Y:S01]  /*02c0*/  LEA.HI.X R5, R14, UR7, R15, 0x2, P1 ;  /* 0x000000070e057c11 */ /* 0x000fe200088f140f */
[----:B------:R-:W-:Y:S01]  /*02d0*/  ULDC.64 UR6, c[0x0][0x240] ;  /* 0x0000900000067ab9 */ /* 0x000fe20000000a00 */
[----:B------:R-:W-:-:S02]  /*02e0*/  ISETP.LT.AND P6, PT, R0, 0x3400, !P0 ;  /* 0x000034000000780c */ /* 0x000fc400047c1270 */
[----:B------:R-:W-:Y:S02]  /*02f0*/  CS2R R14, SRZ ;  /* 0x00000000000e7805 */ /* 0x000fe4000001ff00 */
[----:B------:R-:W-:Y:S01]  /*0300*/  IADD3 R6, P1, R6, UR6, RZ ;  /* 0x0000000606067c10 */ /* 0x000fe2000ff3e0ff */
[----:B------:R4:W5:Y:S03]  /*0310*/  @P5 LDG.E.EL R16, desc[UR4][R2.64+-0xb00] ;  /* 0xfff5000402105981 */ /* 0x000966000c2e1900 */
[----:B------:R-:W-:Y:S02]  /*0320*/  IADD3.X R7, R7, UR7, RZ, P1, !PT ;  /* 0x0000000707077c10 */ /* 0x000fe40008ffe4ff */
[----:B------:R-:W-:-:S03]  /*0330*/  ISETP.GE.AND P1, PT, R17, 0x100, PT ;  /* 0x000001001100780c */ /* 0x000fc60003f26270 */
[----:B------:R1:W5:Y:S01]  /*0340*/  @P5 LDG.E.EL R15, desc[UR4][R6.64+-0xb00] ;  /* 0xfff50004060f5981 */ /* 0x000362000c2e1900 */
[----:B----4-:R-:W4:Y:S03]  /*0350*/  LDC.64 R2, c[0x0][0x250] ;  /* 0x00009400ff027b82 */ /* 0x010f260000000a00 */
[----:B------:R-:W4:Y:S04]  /*0360*/  @P6 LDG.E.EL R14, desc[UR4][R12.64+-0x400] ;  /* 0xfffc00040c0e6981 */ /* 0x000f28000c2e1900 */
[----:B------:R1:W4:Y:S02]  /*0370*/  @P6 LDG.E.EL R21, desc[UR4][R4.64+-0x400] ;  /* 0xfffc000404156981 */ /* 0x000324000c2e1900 */
[----:B-1----:R-:W-:Y:S01]  /*0380*/  IMAD.WIDE R8, R17, 0x4, R8 ;  /* 0x0000000411087825 */ /* 0x002fe200078e0208 */
[----:B0-----:R-:W-:-:S02]  /*0390*/  CS2R R6, SRZ ;  /* 0x0000000000067805 */ /* 0x001fc4000001ff00 */
[----:B---3--:R-:W-:Y:S02]  /*03a0*/  SEL R20, R20, RZ, P4 ;  /* 0x000000ff14147207 */ /* 0x008fe40002000000 */
[----:B------:R-:W-:Y:S02]  /*03b0*/  SEL R23, R19, RZ, P4 ;  /* 0x000000ff13177207 */ /* 0x000fe40002000000 */
[----:B------:R-:W-:Y:S01]  /*03c0*/  ISETP.LT.AND P4, PT, R0, 0x3400, !P1 ;  /* 0x000034000000780c */ /* 0x000fe20004f81270 */
[----:B------:R-:W-:-:S04]  /*03d0*/  IMAD R19, R18, 0x100, R17 ;  /* 0x0000010012137824 */ /* 0x000fc800078e0211 */
[----:B--2---:R-:W-:-:S08]  /*03e0*/  IMAD.WIDE R10, R19, 0x4, R10 ;  /* 0x00000004130a7825 */ /* 0x004fd000078e020a */
[----:B------:R0:W2:Y:S04]  /*03f0*/  @P4 LDG.E.EL R7, desc[UR4][R8.64] ;  /* 0x0000000408074981 */ /* 0x0000a8000c2e1900 */
[----:B------:R-:W3:Y:S01]  /*0400*/  @P4 LDG.E.EL R6, desc[UR4][R10.64] ;  /* 0x000000040a064981 */ /* 0x000ee2000c2e1900 */
[----:B-----5:R-:W-:Y:S01]  /*0410*/  SEL R16, R16, RZ, P5 ;  /* 0x000000ff10107207 */ /* 0x020fe20002800000 */
[----:B------:R-:W-:Y:S01]  /*0420*/  FADD R4, R20, R23 ;  /* 0x0000001714047221 */ /* 0x000fe20000000000 */
[----:B------:R-:W-:Y:S02]  /*0430*/  SEL R15, R15, RZ, P5 ;  /* 0x000000ff0f0f7207 */ /* 0x000fe40002800000 */
[----:B----4-:R-:W-:-:S03]  /*0440*/  SEL R14, R14, RZ, P6 ;  /* 0x000000ff0e0e7207 */ /* 0x010fc60003000000 */
[C---:B------:R-:W-:Y:S01]  /*0450*/  FADD R5, R15.reuse, R16 ;  /* 0x000000100f057221 */ /* 0x040fe20000000000 */
[----:B------:R-:W-:Y:S02]  /*0460*/  FSETP.GEU.AND P5, PT, R15, -R16, PT ;  /* 0x800000100f00720b */ /* 0x000fe40003fae000 */
[----:B------:R-:W-:Y:S02]  /*0470*/  SEL R21, R21, RZ, P6 ;  /* 0x000000ff15157207 */ /* 0x000fe40003000000 */
[----:B------:R-:W-:-:S04]  /*0480*/  FSETP.GEU.AND P6, PT, R20, -R23, PT ;  /* 0x800000171400720b */ /* 0x000fc80003fce000 */
[----:B0-----:R-:W-:Y:S02]  /*0490*/  FSEL R9, R4, RZ, P6 ;  /* 0x000000ff04097208 */ /* 0x001fe40003000000 */
[----:B------:R-:W-:-:S04]  /*04a0*/  FSEL R4, R5, RZ, P5 ;  /* 0x000000ff05047208 */ /* 0x000fc80002800000 */
[----:B------:R-:W-:Y:S02]  /*04b0*/  @P3 FSEL R9, R4, RZ, P2 ;  /* 0x000000ff04093208 */ /* 0x000fe40001000000 */
[C---:B------:R-:W-:Y:S01]  /*04c0*/  ISETP.GE.AND P3, PT, R0.reuse, 0x3400, PT ;  /* 0x000034000000780c */ /* 0x040fe20003f66270 */
[C---:B------:R-:W-:Y:S01]  /*04d0*/  FADD R5, R21.reuse, R14 ;  /* 0x0000000e15057221 */ /* 0x040fe20000000000 */
[----:B------:R-:W-:Y:S01]  /*04e0*/  FSETP.GEU.AND P6, PT, R21, -R14, PT ;  /* 0x8000000e1500720b */ /* 0x000fe20003fce000 */
[----:B------:R-:W-:-:S03]  /*04f0*/  IMAD.WIDE R2, R0, 0x4, R2 ;  /* 0x0000000400027825 */ /* 0x000fc600078e0202 */
[----:B------:R-:W-:Y:S02]  /*0500*/  @!P0 FSEL R9, R5, RZ, P6 ;  /* 0x000000ff05098208 */ /* 0x000fe40003000000 */
[----:B--2---:R-:W-:Y:S02]  /*0510*/  SEL R7, R7, RZ, P4 ;  /* 0x000000ff07077207 */ /* 0x004fe40002000000 */
[----:B---3--:R-:W-:-:S04]  /*0520*/  SEL R6, R6, RZ, P4 ;  /* 0x000000ff06067207 */ /* 0x008fc80002000000 */
[C---:B------:R-:W-:Y:S01]  /*0530*/  FSETP.GEU.AND P2, PT, R6.reuse, -R7, PT ;  /* 0x800000070600720b */ /* 0x040fe20003f4e000 */
[----:B------:R-:W-:-:S05]  /*0540*/  FADD R4, R6, R7 ;  /* 0x0000000706047221 */ /* 0x000fca0000000000 */
[----:B------:R-:W-:Y:S01]  /*0550*/  @!P1 FSEL R9, R4, RZ, P2 ;  /* 0x000000ff04099208 */ /* 0x000fe20001000000 */
[----:B------:R-:W-:Y:S06]  /*0560*/  @P3 EXIT ;  /* 0x000000000000394d */ /* 0x000fec0003800000 */
[----:B------:R-:W-:Y:S01]  /*0570*/  STG.E desc[UR4][R2.64], R9 ;  /* 0x0000000902007986 */ /* 0x000fe2000c101904 */
[----:B------:R-:W-:Y:S05]  /*0580*/  EXIT ;  /* 0x000000000000794d */ /* 0x000fea0003800000 */
.L_x_0:
[----:B------:R-:W-:-:S00]  /*0590*/  BRA `(.L_x_0) ;  /* 0xfffffffc00fc7947 */ /* 0x000fc0000383ffff */
[----:B------:R-:W-:-:S00]  /*05a0*/  NOP ;  /* 0x0000000000007918 */ /* 0x000fc00000000000 */
        /* <DEDUP_REMOVED lines=13> */
.L_x_1:


//--------------------- .nv.constant0.triton_poi_fused_cat_69 --------------------------
	.section	.nv.constant0.triton_poi_fused_cat_69,"a",@progbits
	.sectionflags	@""
	.align	4
.nv.constant0.triton_poi_fused_cat_69:
	.zero		604
